	.headerflags	@"EF_CUDA_TEXMODE_UNIFIED EF_CUDA_64BIT_ADDRESS EF_CUDA_ACCELERATORS EF_CUDA_SM90 EF_CUDA_VIRTUAL_SM(EF_CUDA_SM90)"
	.elftype	@"ET_EXEC"


//--------------------- .nv.info                  --------------------------
	.section	.nv.info,"",@"SHT_CUDA_INFO"
	.align	4


	//----- nvinfo : EIATTR_REGCOUNT
	.align		4
        /*0000*/ 	.byte	0x04, 0x2f
        /*0002*/ 	.short	(.L_3 - .L_2)
	.align		4
.L_2:
        /*0004*/ 	.word	index@(triton_poi_fused__native_batch_norm_legit_no_training_relu_4)
        /*0008*/ 	.word	0x00000020


	//----- nvinfo : EIATTR_MIN_STACK_SIZE
	.align		4
.L_3:
        /*000c*/ 	.byte	0x04, 0x12
        /*000e*/ 	.short	(.L_5 - .L_4)
	.align		4
.L_4:
        /*0010*/ 	.word	index@(triton_poi_fused__native_batch_norm_legit_no_training_relu_4)
        /*0014*/ 	.word	0x00000000


	//----- nvinfo : EIATTR_FRAME_SIZE
	.align		4
.L_5:
        /*0018*/ 	.byte	0x04, 0x11
        /*001a*/ 	.short	(.L_7 - .L_6)
	.align		4
.L_6:
        /*001c*/ 	.word	index@(triton_poi_fused__native_batch_norm_legit_no_training_relu_4)
        /*0020*/ 	.word	0x00000000


	//----- nvinfo : EIATTR_MIN_STACK_SIZE
	.align		4
.L_7:
        /*0024*/ 	.byte	0x04, 0x12
        /*0026*/ 	.short	(.L_9 - .L_8)
	.align		4
.L_8:
        /*0028*/ 	.word	index@(triton_poi_fused__native_batch_norm_legit_no_training_relu_4)
        /*002c*/ 	.word	0x00000000
.L_9:


//--------------------- .nv.info.triton_poi_fused__native_batch_norm_legit_no_training_relu_4 --------------------------
	.section	.nv.info.triton_poi_fused__native_batch_norm_legit_no_training_relu_4,"",@"SHT_CUDA_INFO"
	.sectionflags	@""
	.align	4


	//----- nvinfo : EIATTR_CUDA_API_VERSION
	.align		4
        /*0000*/ 	.byte	0x04, 0x37
        /*0002*/ 	.short	(.L_11 - .L_10)
.L_10:
        /*0004*/ 	.word	0x0000007c


	//----- nvinfo : EIATTR_KPARAM_INFO
	.align		4
.L_11:
        /*0008*/ 	.byte	0x04, 0x17
        /*000a*/ 	.short	(.L_13 - .L_12)
.L_12:
        /*000c*/ 	.word	0x00000000
        /*0010*/ 	.short	0x0006
        /*0012*/ 	.short	0x0030
        /*0014*/ 	.byte	0x00, 0xf0, 0x11, 0x00


	//----- nvinfo : EIATTR_KPARAM_INFO
	.align		4
.L_13:
        /*0018*/ 	.byte	0x04, 0x17
        /*001a*/ 	.short	(.L_15 - .L_14)
.L_14:
        /*001c*/ 	.word	0x00000000
        /*0020*/ 	.short	0x0005
        /*0022*/ 	.short	0x0028
        /*0024*/ 	.byte	0x00, 0xf4, 0x21, 0x00


	//----- nvinfo : EIATTR_KPARAM_INFO
	.align		4
.L_15:
        /*0028*/ 	.byte	0x04, 0x17
        /*002a*/ 	.short	(.L_17 - .L_16)
.L_16:
        /*002c*/ 	.word	0x00000000
        /*0030*/ 	.short	0x0004
        /*0032*/ 	.short	0x0020
        /*0034*/ 	.byte	0x00, 0xf4, 0x21, 0x00


	//----- nvinfo : EIATTR_KPARAM_INFO
	.align		4
.L_17:
        /*0038*/ 	.byte	0x04, 0x17
        /*003a*/ 	.short	(.L_19 - .L_18)
.L_18:
        /*003c*/ 	.word	0x00000000
        /*0040*/ 	.short	0x0003
        /*0042*/ 	.short	0x0018
        /*0044*/ 	.byte	0x00, 0xf4, 0x21, 0x00


	//----- nvinfo : EIATTR_KPARAM_INFO
	.align		4
.L_19:
        /*0048*/ 	.byte	0x04, 0x17
        /*004a*/ 	.short	(.L_21 - .L_20)
.L_20:
        /*004c*/ 	.word	0x00000000
        /*0050*/ 	.short	0x0002
        /*0052*/ 	.short	0x0010
        /*0054*/ 	.byte	0x00, 0xf4, 0x21, 0x00


	//----- nvinfo : EIATTR_KPARAM_INFO
	.align		4
.L_21:
        /*0058*/ 	.byte	0x04, 0x17
        /*005a*/ 	.short	(.L_23 - .L_22)
.L_22:
        /*005c*/ 	.word	0x00000000
        /*0060*/ 	.short	0x0001
        /*0062*/ 	.short	0x0008
        /*0064*/ 	.byte	0x00, 0xf4, 0x21, 0x00


	//----- nvinfo : EIATTR_KPARAM_INFO
	.align		4
.L_23:
        /*0068*/ 	.byte	0x04, 0x17
        /*006a*/ 	.short	(.L_25 - .L_24)
.L_24:
        /*006c*/ 	.word	0x00000000
        /*0070*/ 	.short	0x0000
        /*0072*/ 	.short	0x0000
        /*0074*/ 	.byte	0x00, 0xf4, 0x21, 0x00


	//----- nvinfo : EIATTR_SPARSE_MMA_MASK
	.align		4
.L_25:
        /*0078*/ 	.byte	0x03, 0x50
        /*007a*/ 	.short	0x0000


	//----- nvinfo : EIATTR_MAXREG_COUNT
	.align		4
        /*007c*/ 	.byte	0x03, 0x1b
        /*007e*/ 	.short	0x00ff


	//----- nvinfo : EIATTR_EXIT_INSTR_OFFSETS
	.align		4
        /*0080*/ 	.byte	0x04, 0x1c
        /*0082*/ 	.short	(.L_27 - .L_26)


	//   ....[0]....
.L_26:
        /*0084*/ 	.word	0x00000710


	//----- nvinfo : EIATTR_REQNTID
	.align		4
.L_27:
        /*0088*/ 	.byte	0x04, 0x10
        /*008a*/ 	.short	(.L_29 - .L_28)
.L_28:
        /*008c*/ 	.word	0x00000080
        /*0090*/ 	.word	0x00000001
        /*0094*/ 	.word	0x00000001


	//----- nvinfo : EIATTR_CBANK_PARAM_SIZE
	.align		4
.L_29:
        /*0098*/ 	.byte	0x03, 0x19
        /*009a*/ 	.short	0x0034


	//----- nvinfo : EIATTR_PARAM_CBANK
	.align		4
        /*009c*/ 	.byte	0x04, 0x0a
        /*009e*/ 	.short	(.L_31 - .L_30)
	.align		4
.L_30:
        /*00a0*/ 	.word	index@(.nv.constant0.triton_poi_fused__native_batch_norm_legit_no_training_relu_4)
        /*00a4*/ 	.short	0x0210
        /*00a6*/ 	.short	0x0034


	//----- nvinfo : EIATTR_SW_WAR
	.align		4
.L_31:
        /*00a8*/ 	.byte	0x04, 0x36
        /*00aa*/ 	.short	(.L_33 - .L_32)
.L_32:
        /*00ac*/ 	.word	0x00000008
.L_33:


//--------------------- .nv.callgraph             --------------------------
	.section	.nv.callgraph,"",@"SHT_CUDA_CALLGRAPH"
	.align	4
	.sectionentsize	8
	.align		4
        /*0000*/ 	.word	0x00000000
	.align		4
        /*0004*/ 	.word	0xffffffff
	.align		4
        /*0008*/ 	.word	0x00000000
	.align		4
        /*000c*/ 	.word	0xfffffffe
	.align		4
        /*0010*/ 	.word	0x00000000
	.align		4
        /*0014*/ 	.word	0xfffffffd
	.align		4
        /*0018*/ 	.word	0x00000000
	.align		4
        /*001c*/ 	.word	0xfffffffc


//--------------------- .nv.constant4             --------------------------
	.section	.nv.constant4,"a",@progbits
	.align	8
	.align		8
.nv.constant4:
        /*0000*/ 	.dword	_$_str
	.align		8
        /*0008*/ 	.dword	_$_str_$_2


//--------------------- .text.triton_poi_fused__native_batch_norm_legit_no_training_relu_4 --------------------------
	.section	.text.triton_poi_fused__native_batch_norm_legit_no_training_relu_4,"ax",@progbits
	.align	128
        .global         triton_poi_fused__native_batch_norm_legit_no_training_relu_4
        .type           triton_poi_fused__native_batch_norm_legit_no_training_relu_4,@function
        .size           triton_poi_fused__native_batch_norm_legit_no_training_relu_4,(.L_x_1 - triton_poi_fused__native_batch_norm_legit_no_training_relu_4)
        .other          triton_poi_fused__native_batch_norm_legit_no_training_relu_4,@"STO_CUDA_ENTRY STV_DEFAULT"
triton_poi_fused__native_batch_norm_legit_no_training_relu_4:
.text.triton_poi_fused__native_batch_norm_legit_no_training_relu_4:
[----:B------:R-:W-:Y:S01]  /*0000*/  LDC R1, c[0x0][0x28] ;  /* 0x00000a00ff017b82 */ /* 0x000fe20000000800 */
[----:B------:R-:W1:Y:S07]  /*0010*/  S2R R0, SR_TID.X ;  /* 0x0000000000007919 */ /* 0x000e6e0000002100 */
[----:B------:R-:W2:Y:S01]  /*0020*/  LDC.64 R4, c[0x0][0x220] ;  /* 0x00008800ff047b82 */ /* 0x000ea20000000a00 */
[----:B------:R-:W-:Y:S01]  /*0030*/  ULDC.64 UR4, c[0x0][0x208] ;  /* 0x0000820000047ab9 */ /* 0x000fe20000000a00 */
[----:B------:R-:W3:Y:S06]  /*0040*/  S2R R7, SR_CTAID.X ;  /* 0x0000000000077919 */ /* 0x000eec0000002500 */
[----:B------:R-:W4:Y:S08]  /*0050*/  LDC.64 R12, c[0x0][0x218] ;  /* 0x00008600ff0c7b82 */ /* 0x000f300000000a00 */
[----:B------:R-:W5:Y:S08]  /*0060*/  LDC.64 R22, c[0x0][0x210] ;  /* 0x00008400ff167b82 */ /* 0x000f700000000a00 */
[----:B------:R-:W5:Y:S01]  /*0070*/  LDC.64 R20, c[0x0][0x228] ;  /* 0x00008a00ff147b82 */ /* 0x000f620000000a00 */
[----:B-1----:R-:W-:-:S07]  /*0080*/  SHF.L.U32 R0, R0, 0x2, RZ ;  /* 0x0000000200007819 */ /* 0x002fce00000006ff */
[----:B------:R-:W1:Y:S01]  /*0090*/  LDC.64 R24, c[0x0][0x230] ;  /* 0x00008c00ff187b82 */ /* 0x000e620000000a00 */
[----:B---3--:R-:W-:Y:S02]  /*00a0*/  SHF.R.S32.HI R3, RZ, 0x15, R7 ;  /* 0x00000015ff037819 */ /* 0x008fe40000011407 */
[----:B------:R-:W-:Y:S02]  /*00b0*/  LOP3.LUT R0, R0, 0x1fc, RZ, 0xc0, !PT ;  /* 0x000001fc00007812 */ /* 0x000fe400078ec0ff */
[----:B------:R-:W-:Y:S02]  /*00c0*/  SGXT R3, R3, 0x1 ;  /* 0x000000010303781a */ /* 0x000fe40000000200 */
[----:B------:R-:W-:-:S04]  /*00d0*/  LEA R0, R7, R0, 0xa ;  /* 0x0000000007007211 */ /* 0x000fc800078e50ff */
[----:B------:R-:W-:-:S04]  /*00e0*/  LEA.HI R3, R3, R0, RZ, 0x6 ;  /* 0x0000000003037211 */ /* 0x000fc800078f30ff */
[----:B------:R-:W-:-:S04]  /*00f0*/  LOP3.LUT R3, R3, 0xffffffc0, RZ, 0xc0, !PT ;  /* 0xffffffc003037812 */ /* 0x000fc800078ec0ff */
[----:B------:R-:W-:-:S05]  /*0100*/  IADD3 R3, R0, -R3, RZ ;  /* 0x8000000300037210 */ /* 0x000fca0007ffe0ff */
[----:B--2---:R-:W-:-:S06]  /*0110*/  IMAD.WIDE R4, R3, 0x4, R4 ;  /* 0x0000000403047825 */ /* 0x004fcc00078e0204 */
[----:B------:R-:W2:Y:S01]  /*0120*/  LDG.E.EL.128 R4, desc[UR4][R4.64] ;  /* 0x0000000404047981 */ /* 0x000ea2000c2e1d00 */
[----:B----4-:R-:W-:-:S04]  /*0130*/  IMAD.WIDE R12, R3, 0x4, R12 ;  /* 0x00000004030c7825 */ /* 0x010fc800078e020c */
[----:B-----5:R-:W-:Y:S02]  /*0140*/  IMAD.WIDE R22, R0, 0x4, R22 ;  /* 0x0000000400167825 */ /* 0x020fe400078e0216 */
[----:B------:R-:W3:Y:S02]  /*0150*/  LDG.E.EL.128 R12, desc[UR4][R12.64] ;  /* 0x000000040c0c7981 */ /* 0x000ee4000c2e1d00 */
[C---:B0-----:R-:W-:Y:S02]  /*0160*/  IMAD.WIDE R20, R3.reuse, 0x4, R20 ;  /* 0x0000000403147825 */ /* 0x041fe400078e0214 */
[----:B------:R-:W3:Y:S02]  /*0170*/  LDG.E.128 R16, desc[UR4][R22.64+0x800] ;  /* 0x0008000416107981 */ /* 0x000ee4000c1e1d00 */
[----:B-1----:R-:W-:-:S04]  /*0180*/  IMAD.WIDE R24, R3, 0x4, R24 ;  /* 0x0000000403187825 */ /* 0x002fc800078e0218 */
[----:B--2---:R-:W-:Y:S01]  /*0190*/  FADD R6, R6, 9.9999997473787516356e-06 ;  /* 0x3727c5ac06067421 */ /* 0x004fe20000000000 */
[----:B------:R-:W-:Y:S01]  /*01a0*/  FADD R2, R4, 9.9999997473787516356e-06 ;  /* 0x3727c5ac04027421 */ /* 0x000fe20000000000 */
[----:B------:R-:W-:-:S03]  /*01b0*/  FADD R8, R5, 9.9999997473787516356e-06 ;  /* 0x3727c5ac05087421 */ /* 0x000fc60000000000 */
[----:B------:R-:W0:Y:S08]  /*01c0*/  MUFU.SQRT R26, R2 ;  /* 0x00000002001a7308 */ /* 0x000e300000002000 */
[----:B------:R-:W1:Y:S01]  /*01d0*/  MUFU.SQRT R6, R6 ;  /* 0x0000000600067308 */ /* 0x000e620000002000 */
[----:B0-----:R-:W-:-:S07]  /*01e0*/  FSETP.GT.AND P0, PT, R26, 8.50705917302346158658e+37, PT ;  /* 0x7e8000001a00780b */ /* 0x001fce0003f04000 */
[----:B------:R0:W2:Y:S01]  /*01f0*/  MUFU.SQRT R27, R8 ;  /* 0x00000008001b7308 */ /* 0x0000a20000002000 */
[----:B------:R-:W-:Y:S02]  /*0200*/  FSETP.GEU.AND P3, PT, R26, 1.175494350822287508e-38, PT ;  /* 0x008000001a00780b */ /* 0x000fe40003f6e000 */
[C---:B-1----:R-:W-:Y:S02]  /*0210*/  FSETP.GT.AND P2, PT, R6.reuse, 8.50705917302346158658e+37, PT ;  /* 0x7e8000000600780b */ /* 0x042fe40003f44000 */
[----:B------:R-:W-:Y:S01]  /*0220*/  FSETP.GEU.AND P5, PT, R6, 1.175494350822287508e-38, PT ;  /* 0x008000000600780b */ /* 0x000fe20003fae000 */
[----:B------:R-:W-:Y:S01]  /*0230*/  HFMA2.MMA R2, -RZ, RZ, 1.625, 0 ;  /* 0x3e800000ff027435 */ /* 0x000fe200000001ff */
[----:B0-----:R-:W4:Y:S01]  /*0240*/  LDG.E.128 R8, desc[UR4][R22.64] ;  /* 0x0000000416087981 */ /* 0x001f22000c1e1d00 */
[----:B------:R-:W-:Y:S01]  /*0250*/  @P0 FMUL R26, R26, 0.25 ;  /* 0x3e8000001a1a0820 */ /* 0x000fe20000400000 */
[----:B--2---:R-:W-:-:S05]  /*0260*/  FSETP.GT.AND P1, PT, R27, 8.50705917302346158658e+37, PT ;  /* 0x7e8000001b00780b */ /* 0x004fca0003f24000 */
[----:B------:R-:W-:Y:S01]  /*0270*/  @!P3 FMUL R26, R26, 16777216 ;  /* 0x4b8000001a1ab820 */ /* 0x000fe20000400000 */
[C---:B------:R-:W-:Y:S01]  /*0280*/  FSETP.GEU.AND P4, PT, R27.reuse, 1.175494350822287508e-38, PT ;  /* 0x008000001b00780b */ /* 0x040fe20003f8e000 */
[----:B------:R-:W-:Y:S02]  /*0290*/  @P2 FMUL R6, R6, 0.25 ;  /* 0x3e80000006062820 */ /* 0x000fe40000400000 */
[----:B------:R0:W1:Y:S01]  /*02a0*/  MUFU.RCP R5, R26 ;  /* 0x0000001a00057308 */ /* 0x0000620000001000 */
[----:B------:R-:W2:Y:S01]  /*02b0*/  LDG.E.EL.128 R20, desc[UR4][R20.64] ;  /* 0x0000000414147981 */ /* 0x000ea2000c2e1d00 */
[----:B------:R-:W-:Y:S02]  /*02c0*/  @!P5 FMUL R6, R6, 16777216 ;  /* 0x4b8000000606d820 */ /* 0x000fe40000400000 */
[----:B------:R-:W-:-:S04]  /*02d0*/  @P1 FMUL R27, R27, 0.25 ;  /* 0x3e8000001b1b1820 */ /* 0x000fc80000400000 */
[----:B------:R-:W5:Y:S02]  /*02e0*/  MUFU.RCP R6, R6 ;  /* 0x0000000600067308 */ /* 0x000f640000001000 */
[----:B------:R-:W-:Y:S01]  /*02f0*/  @!P4 FMUL R27, R27, 16777216 ;  /* 0x4b8000001b1bc820 */ /* 0x000fe20000400000 */
[----:B0-----:R-:W-:-:S05]  /*0300*/  FSEL R26, R2, 1, P0 ;  /* 0x3f800000021a7808 */ /* 0x001fca0000000000 */
[----:B------:R0:W-:Y:S01]  /*0310*/  MUFU.RCP R4, R27 ;  /* 0x0000001b00047308 */ /* 0x0001e20000001000 */
[----:B------:R-:W-:Y:S01]  /*0320*/  @!P3 FMUL R26, R26, 16777216 ;  /* 0x4b8000001a1ab820 */ /* 0x000fe20000400000 */
[----:B0-----:R-:W-:-:S03]  /*0330*/  FSEL R27, R2, 1, P2 ;  /* 0x3f800000021b7808 */ /* 0x001fc60001000000 */
[----:B-1----:R-:W-:Y:S02]  /*0340*/  FMUL R3, R5, R26 ;  /* 0x0000001a05037220 */ /* 0x002fe40000400000 */
[----:B------:R-:W-:-:S04]  /*0350*/  @!P5 FMUL R27, R27, 16777216 ;  /* 0x4b8000001b1bd820 */ /* 0x000fc80000400000 */
[----:B-----5:R-:W-:Y:S02]  /*0360*/  FMUL R5, R6, R27 ;  /* 0x0000001b06057220 */ /* 0x020fe40000400000 */
[----:B------:R-:W2:Y:S01]  /*0370*/  LDG.E.EL.128 R24, desc[UR4][R24.64] ;  /* 0x0000000418187981 */ /* 0x000ea2000c2e1d00 */
[----:B------:R-:W-:-:S04]  /*0380*/  FADD R7, R7, 9.9999997473787516356e-06 ;  /* 0x3727c5ac07077421 */ /* 0x000fc80000000000 */
[----:B------:R0:W1:Y:S01]  /*0390*/  MUFU.SQRT R28, R7 ;  /* 0x00000007001c7308 */ /* 0x0000620000002000 */
[----:B------:R-:W-:Y:S01]  /*03a0*/  FSEL R29, R2, 1, P1 ;  /* 0x3f800000021d7808 */ /* 0x000fe20000800000 */
[----:B0-----:R-:W0:Y:S01]  /*03b0*/  LDC.64 R6, c[0x0][0x238] ;  /* 0x00008e00ff067b82 */ /* 0x001e220000000a00 */
[C---:B-1----:R-:W-:Y:S02]  /*03c0*/  FSETP.GT.AND P0, PT, R28.reuse, 8.50705917302346158658e+37, PT ;  /* 0x7e8000001c00780b */ /* 0x042fe40003f04000 */
[----:B------:R-:W-:-:S11]  /*03d0*/  FSETP.GEU.AND P1, PT, R28, 1.175494350822287508e-38, PT ;  /* 0x008000001c00780b */ /* 0x000fd60003f2e000 */
[----:B------:R-:W-:-:S04]  /*03e0*/  @P0 FMUL R28, R28, 0.25 ;  /* 0x3e8000001c1c0820 */ /* 0x000fc80000400000 */
[----:B------:R-:W-:Y:S01]  /*03f0*/  @!P1 FMUL R28, R28, 16777216 ;  /* 0x4b8000001c1c9820 */ /* 0x000fe20000400000 */
[----:B------:R-:W-:-:S05]  /*0400*/  @!P4 FMUL R29, R29, 16777216 ;  /* 0x4b8000001d1dc820 */ /* 0x000fca0000400000 */
[----:B------:R-:W1:Y:S01]  /*0410*/  MUFU.RCP R28, R28 ;  /* 0x0000001c001c7308 */ /* 0x000e620000001000 */
[----:B------:R-:W-:Y:S01]  /*0420*/  FMUL R4, R4, R29 ;  /* 0x0000001d04047220 */ /* 0x000fe20000400000 */
[----:B------:R-:W-:-:S05]  /*0430*/  FSEL R29, R2, 1, P0 ;  /* 0x3f800000021d7808 */ /* 0x000fca0000000000 */
[----:B------:R-:W-:Y:S01]  /*0440*/  @!P1 FMUL R29, R29, 16777216 ;  /* 0x4b8000001d1d9820 */ /* 0x000fe20000400000 */
[----:B---3--:R-:W-:Y:S01]  /*0450*/  FADD R19, R19, -R15 ;  /* 0x8000000f13137221 */ /* 0x008fe20000000000 */
[----:B------:R-:W-:Y:S01]  /*0460*/  FADD R16, R16, -R12 ;  /* 0x8000000c10107221 */ /* 0x000fe20000000000 */
[----:B------:R-:W-:Y:S01]  /*0470*/  FADD R18, R18, -R14 ;  /* 0x8000000e12127221 */ /* 0x000fe20000000000 */
[----:B-1----:R-:W-:Y:S01]  /*0480*/  FMUL R2, R28, R29 ;  /* 0x0000001d1c027220 */ /* 0x002fe20000400000 */
[----:B------:R-:W-:Y:S01]  /*0490*/  FADD R17, R17, -R13 ;  /* 0x8000000d11117221 */ /* 0x000fe20000000000 */
[----:B----4-:R-:W-:Y:S01]  /*04a0*/  FADD R11, R11, -R15 ;  /* 0x8000000f0b0b7221 */ /* 0x010fe20000000000 */
[----:B------:R-:W-:Y:S01]  /*04b0*/  FADD R8, R8, -R12 ;  /* 0x8000000c08087221 */ /* 0x000fe20000000000 */
[----:B------:R-:W-:Y:S02]  /*04c0*/  FADD R12, R10, -R14 ;  /* 0x8000000e0a0c7221 */ /* 0x000fe40000000000 */
[C---:B------:R-:W-:Y:S01]  /*04d0*/  FMUL R10, R2.reuse, R11 ;  /* 0x0000000b020a7220 */ /* 0x040fe20000400000 */
[----:B------:R-:W-:Y:S01]  /*04e0*/  FMUL R2, R2, R19 ;  /* 0x0000001302027220 */ /* 0x000fe20000400000 */
[----:B------:R-:W-:Y:S01]  /*04f0*/  FADD R9, R9, -R13 ;  /* 0x8000000d09097221 */ /* 0x000fe20000000000 */
[C---:B------:R-:W-:Y:S01]  /*0500*/  FMUL R11, R5.reuse, R12 ;  /* 0x0000000c050b7220 */ /* 0x040fe20000400000 */
[----:B------:R-:W-:Y:S01]  /*0510*/  FMUL R5, R5, R18 ;  /* 0x0000001205057220 */ /* 0x000fe20000400000 */
[C---:B------:R-:W-:Y:S01]  /*0520*/  FMUL R15, R3.reuse, R8 ;  /* 0x00000008030f7220 */ /* 0x040fe20000400000 */
[C---:B------:R-:W-:Y:S01]  /*0530*/  FMUL R8, R4.reuse, R17 ;  /* 0x0000001104087220 */ /* 0x040fe20000400000 */
[----:B------:R-:W-:Y:S01]  /*0540*/  FMUL R13, R3, R16 ;  /* 0x00000010030d7220 */ /* 0x000fe20000400000 */
[----:B------:R-:W-:Y:S01]  /*0550*/  FMUL R12, R4, R9 ;  /* 0x00000009040c7220 */ /* 0x000fe20000400000 */
[----:B--2---:R-:W-:Y:S01]  /*0560*/  FFMA R2, R23, R2, R27 ;  /* 0x0000000217027223 */ /* 0x004fe2000000001b */
[----:B------:R-:W-:Y:S01]  /*0570*/  FFMA R5, R22, R5, R26 ;  /* 0x0000000516057223 */ /* 0x000fe2000000001a */
[----:B------:R-:W-:Y:S01]  /*0580*/  FFMA R8, R21, R8, R25 ;  /* 0x0000000815087223 */ /* 0x000fe20000000019 */
[----:B------:R-:W-:Y:S01]  /*0590*/  FFMA R10, R23, R10, R27 ;  /* 0x0000000a170a7223 */ /* 0x000fe2000000001b */
[C-C-:B------:R-:W-:Y:S01]  /*05a0*/  FFMA R3, R20.reuse, R15, R24.reuse ;  /* 0x0000000f14037223 */ /* 0x140fe20000000018 */
[----:B------:R-:W-:Y:S01]  /*05b0*/  FFMA R4, R20, R13, R24 ;  /* 0x0000000d14047223 */ /* 0x000fe20000000018 */
[----:B------:R-:W-:Y:S01]  /*05c0*/  FFMA R9, R21, R12, R25 ;  /* 0x0000000c15097223 */ /* 0x000fe20000000019 */
[----:B------:R-:W-:Y:S01]  /*05d0*/  FFMA R22, R22, R11, R26 ;  /* 0x0000000b16167223 */ /* 0x000fe2000000001a */
[----:B------:R-:W-:Y:S01]  /*05e0*/  FSETP.GEU.AND P6, PT, R2, RZ, PT ;  /* 0x000000ff0200720b */ /* 0x000fe20003fce000 */
[----:B0-----:R-:W-:Y:S01]  /*05f0*/  IMAD.WIDE R12, R0, 0x4, R6 ;  /* 0x00000004000c7825 */ /* 0x001fe200078e0206 */
[----:B------:R-:W-:-:S02]  /*0600*/  FSETP.GEU.AND P5, PT, R5, RZ, PT ;  /* 0x000000ff0500720b */ /* 0x000fc40003fae000 */
[----:B------:R-:W-:Y:S02]  /*0610*/  FSETP.GEU.AND P4, PT, R8, RZ, PT ;  /* 0x000000ff0800720b */ /* 0x000fe40003f8e000 */
[----:B------:R-:W-:Y:S02]  /*0620*/  FSETP.GEU.AND P3, PT, R10, RZ, PT ;  /* 0x000000ff0a00720b */ /* 0x000fe40003f6e000 */
[----:B------:R-:W-:Y:S02]  /*0630*/  SEL R7, R2, RZ, P6 ;  /* 0x000000ff02077207 */ /* 0x000fe40003000000 */
[----:B------:R-:W-:Y:S02]  /*0640*/  FSETP.GEU.AND P0, PT, R4, RZ, PT ;  /* 0x000000ff0400720b */ /* 0x000fe40003f0e000 */
[----:B------:R-:W-:Y:S02]  /*0650*/  FSETP.GEU.AND P2, PT, R22, RZ, PT ;  /* 0x000000ff1600720b */ /* 0x000fe40003f4e000 */
[----:B------:R-:W-:-:S02]  /*0660*/  FSETP.GEU.AND P1, PT, R9, RZ, PT ;  /* 0x000000ff0900720b */ /* 0x000fc40003f2e000 */
[----:B------:R-:W-:Y:S02]  /*0670*/  FSETP.GEU.AND P6, PT, R3, RZ, PT ;  /* 0x000000ff0300720b */ /* 0x000fe40003fce000 */
[----:B------:R-:W-:Y:S02]  /*0680*/  SEL R6, R5, RZ, P5 ;  /* 0x000000ff05067207 */ /* 0x000fe40002800000 */
[----:B------:R-:W-:Y:S02]  /*0690*/  SEL R5, R8, RZ, P4 ;  /* 0x000000ff08057207 */ /* 0x000fe40002000000 */
[----:B------:R-:W-:Y:S02]  /*06a0*/  SEL R11, R10, RZ, P3 ;  /* 0x000000ff0a0b7207 */ /* 0x000fe40001800000 */
[----:B------:R-:W-:Y:S02]  /*06b0*/  SEL R10, R22, RZ, P2 ;  /* 0x000000ff160a7207 */ /* 0x000fe40001000000 */
[----:B------:R-:W-:-:S02]  /*06c0*/  SEL R9, R9, RZ, P1 ;  /* 0x000000ff09097207 */ /* 0x000fc40000800000 */
[----:B------:R-:W-:Y:S02]  /*06d0*/  SEL R8, R3, RZ, P6 ;  /* 0x000000ff03087207 */ /* 0x000fe40003000000 */
[----:B------:R-:W-:-:S03]  /*06e0*/  SEL R4, R4, RZ, P0 ;  /* 0x000000ff04047207 */ /* 0x000fc60000000000 */
[----:B------:R-:W-:Y:S04]  /*06f0*/  STG.E.128 desc[UR4][R12.64], R8 ;  /* 0x000000080c007986 */ /* 0x000fe8000c101d04 */
[----:B------:R-:W-:Y:S01]  /*0700*/  STG.E.128 desc[UR4][R12.64+0x800], R4 ;  /* 0x000800040c007986 */ /* 0x000fe2000c101d04 */
[----:B------:R-:W-:Y:S05]  /*0710*/  EXIT ;  /* 0x000000000000794d */ /* 0x000fea0003800000 */
.L_x_0:
[----:B------:R-:W-:-:S00]  /*0720*/  BRA `(.L_x_0) ;  /* 0xfffffffc00fc7947 */ /* 0x000fc0000383ffff */
[----:B------:R-:W-:-:S00]  /*0730*/  NOP ;  /* 0x0000000000007918 */ /* 0x000fc00000000000 */
        /* <DEDUP_REMOVED lines=12> */
.L_x_1:


//--------------------- .nv.global.init           --------------------------
	.section	.nv.global.init,"aw",@progbits
.nv.global.init:
	.type		_$_str,@object
	.size		_$_str,(_$_str_$_2 - _$_str)
_$_str:
        /*0000*/ 	.byte	0x5f, 0x5f, 0x43, 0x55, 0x44, 0x41, 0x5f, 0x46, 0x54, 0x5a, 0x00
	.type		_$_str_$_2,@object
	.size		_$_str_$_2,(.L_1 - _$_str_$_2)
_$_str_$_2:
        /*000b*/ 	.byte	0x5f, 0x5f, 0x43, 0x55, 0x44, 0x41, 0x5f, 0x50, 0x52, 0x45, 0x43, 0x5f, 0x53, 0x51, 0x52, 0x54
        /*001b*/ 	.byte	0x00
.L_1:


//--------------------- .nv.constant0.triton_poi_fused__native_batch_norm_legit_no_training_relu_4 --------------------------
	.section	.nv.constant0.triton_poi_fused__native_batch_norm_legit_no_training_relu_4,"a",@progbits
	.sectionflags	@""
	.align	4
.nv.constant0.triton_poi_fused__native_batch_norm_legit_no_training_relu_4:
	.zero		580
